	.headerflags	@"EF_CUDA_TEXMODE_UNIFIED EF_CUDA_64BIT_ADDRESS EF_CUDA_ACCELERATORS EF_CUDA_SM90 EF_CUDA_VIRTUAL_SM(EF_CUDA_SM90)"
	.elftype	@"ET_EXEC"


//--------------------- .nv.info                  --------------------------
	.section	.nv.info,"",@"SHT_CUDA_INFO"
	.align	4


	//----- nvinfo : EIATTR_REGCOUNT
	.align		4
        /*0000*/ 	.byte	0x04, 0x2f
        /*0002*/ 	.short	(.L_1 - .L_0)
	.align		4
.L_0:
        /*0004*/ 	.word	index@(triton_poi_fused_mul_sigmoid_40)
        /*0008*/ 	.word	0x0000000c


	//----- nvinfo : EIATTR_MIN_STACK_SIZE
	.align		4
.L_1:
        /*000c*/ 	.byte	0x04, 0x12
        /*000e*/ 	.short	(.L_3 - .L_2)
	.align		4
.L_2:
        /*0010*/ 	.word	index@(triton_poi_fused_mul_sigmoid_40)
        /*0014*/ 	.word	0x00000000


	//----- nvinfo : EIATTR_FRAME_SIZE
	.align		4
.L_3:
        /*0018*/ 	.byte	0x04, 0x11
        /*001a*/ 	.short	(.L_5 - .L_4)
	.align		4
.L_4:
        /*001c*/ 	.word	index@(triton_poi_fused_mul_sigmoid_40)
        /*0020*/ 	.word	0x00000000


	//----- nvinfo : EIATTR_MIN_STACK_SIZE
	.align		4
.L_5:
        /*0024*/ 	.byte	0x04, 0x12
        /*0026*/ 	.short	(.L_7 - .L_6)
	.align		4
.L_6:
        /*0028*/ 	.word	index@(triton_poi_fused_mul_sigmoid_40)
        /*002c*/ 	.word	0x00000000
.L_7:


//--------------------- .nv.info.triton_poi_fused_mul_sigmoid_40 --------------------------
	.section	.nv.info.triton_poi_fused_mul_sigmoid_40,"",@"SHT_CUDA_INFO"
	.sectionflags	@""
	.align	4


	//----- nvinfo : EIATTR_CUDA_API_VERSION
	.align		4
        /*0000*/ 	.byte	0x04, 0x37
        /*0002*/ 	.short	(.L_9 - .L_8)
.L_8:
        /*0004*/ 	.word	0x0000007c


	//----- nvinfo : EIATTR_KPARAM_INFO
	.align		4
.L_9:
        /*0008*/ 	.byte	0x04, 0x17
        /*000a*/ 	.short	(.L_11 - .L_10)
.L_10:
        /*000c*/ 	.word	0x00000000
        /*0010*/ 	.short	0x0002
        /*0012*/ 	.short	0x0010
        /*0014*/ 	.byte	0x00, 0xf0, 0x11, 0x00


	//----- nvinfo : EIATTR_KPARAM_INFO
	.align		4
.L_11:
        /*0018*/ 	.byte	0x04, 0x17
        /*001a*/ 	.short	(.L_13 - .L_12)
.L_12:
        /*001c*/ 	.word	0x00000000
        /*0020*/ 	.short	0x0001
        /*0022*/ 	.short	0x0008
        /*0024*/ 	.byte	0x00, 0xf4, 0x21, 0x00


	//----- nvinfo : EIATTR_KPARAM_INFO
	.align		4
.L_13:
        /*0028*/ 	.byte	0x04, 0x17
        /*002a*/ 	.short	(.L_15 - .L_14)
.L_14:
        /*002c*/ 	.word	0x00000000
        /*0030*/ 	.short	0x0000
        /*0032*/ 	.short	0x0000
        /*0034*/ 	.byte	0x00, 0xf4, 0x21, 0x00


	//----- nvinfo : EIATTR_SPARSE_MMA_MASK
	.align		4
.L_15:
        /*0038*/ 	.byte	0x03, 0x50
        /*003a*/ 	.short	0x0000


	//----- nvinfo : EIATTR_MAXREG_COUNT
	.align		4
        /*003c*/ 	.byte	0x03, 0x1b
        /*003e*/ 	.short	0x00ff


	//----- nvinfo : EIATTR_EXIT_INSTR_OFFSETS
	.align		4
        /*0040*/ 	.byte	0x04, 0x1c
        /*0042*/ 	.short	(.L_17 - .L_16)


	//   ....[0]....
.L_16:
        /*0044*/ 	.word	0x00000300


	//   ....[1]....
        /*0048*/ 	.word	0x00000320


	//----- nvinfo : EIATTR_REQNTID
	.align		4
.L_17:
        /*004c*/ 	.byte	0x04, 0x10
        /*004e*/ 	.short	(.L_19 - .L_18)
.L_18:
        /*0050*/ 	.word	0x00000080
        /*0054*/ 	.word	0x00000001
        /*0058*/ 	.word	0x00000001


	//----- nvinfo : EIATTR_CBANK_PARAM_SIZE
	.align		4
.L_19:
        /*005c*/ 	.byte	0x03, 0x19
        /*005e*/ 	.short	0x0014


	//----- nvinfo : EIATTR_PARAM_CBANK
	.align		4
        /*0060*/ 	.byte	0x04, 0x0a
        /*0062*/ 	.short	(.L_21 - .L_20)
	.align		4
.L_20:
        /*0064*/ 	.word	index@(.nv.constant0.triton_poi_fused_mul_sigmoid_40)
        /*0068*/ 	.short	0x0210
        /*006a*/ 	.short	0x0014


	//----- nvinfo : EIATTR_SW_WAR
	.align		4
.L_21:
        /*006c*/ 	.byte	0x04, 0x36
        /*006e*/ 	.short	(.L_23 - .L_22)
.L_22:
        /*0070*/ 	.word	0x00000008
.L_23:


//--------------------- .nv.callgraph             --------------------------
	.section	.nv.callgraph,"",@"SHT_CUDA_CALLGRAPH"
	.align	4
	.sectionentsize	8
	.align		4
        /*0000*/ 	.word	0x00000000
	.align		4
        /*0004*/ 	.word	0xffffffff
	.align		4
        /*0008*/ 	.word	0x00000000
	.align		4
        /*000c*/ 	.word	0xfffffffe
	.align		4
        /*0010*/ 	.word	0x00000000
	.align		4
        /*0014*/ 	.word	0xfffffffd
	.align		4
        /*0018*/ 	.word	0x00000000
	.align		4
        /*001c*/ 	.word	0xfffffffc


//--------------------- .text.triton_poi_fused_mul_sigmoid_40 --------------------------
	.section	.text.triton_poi_fused_mul_sigmoid_40,"ax",@progbits
	.align	128
        .global         triton_poi_fused_mul_sigmoid_40
        .type           triton_poi_fused_mul_sigmoid_40,@function
        .size           triton_poi_fused_mul_sigmoid_40,(.L_x_1 - triton_poi_fused_mul_sigmoid_40)
        .other          triton_poi_fused_mul_sigmoid_40,@"STO_CUDA_ENTRY STV_DEFAULT"
triton_poi_fused_mul_sigmoid_40:
.text.triton_poi_fused_mul_sigmoid_40:
[----:B------:R-:W0:Y:S02]  /*0000*/  LDC R1, c[0x0][0x28] ;  /* 0x00000a00ff017b82 */ /* 0x000e240000000800 */
[----:B------:R-:W1:Y:S01]  /*0010*/  S2R R0, SR_TID.X ;  /* 0x0000000000007919 */ /* 0x000e620000002100 */
[----:B------:R-:W2:Y:S01]  /*0020*/  LDC.64 R2, c[0x0][0x210] ;  /* 0x00008400ff027b82 */ /* 0x000ea20000000a00 */
[----:B------:R-:W-:Y:S01]  /*0030*/  ULDC.64 UR4, c[0x0][0x208] ;  /* 0x0000820000047ab9 */ /* 0x000fe20000000a00 */
[----:B------:R-:W3:Y:S06]  /*0040*/  S2R R7, SR_CTAID.X ;  /* 0x0000000000077919 */ /* 0x000eec0000002500 */
[----:B------:R-:W4:Y:S01]  /*0050*/  LDC.64 R4, c[0x0][0x218] ;  /* 0x00008600ff047b82 */ /* 0x000f220000000a00 */
[----:B-1----:R-:W-:-:S04]  /*0060*/  LOP3.LUT R0, R0, 0x7f, RZ, 0xc0, !PT ;  /* 0x0000007f00007812 */ /* 0x002fc800078ec0ff */
[----:B---3--:R-:W-:-:S04]  /*0070*/  LEA R7, R7, R0, 0x7 ;  /* 0x0000000007077211 */ /* 0x008fc800078e38ff */
[C---:B------:R-:W-:Y:S01]  /*0080*/  ISETP.GE.AND P0, PT, R7.reuse, 0x4200, PT ;  /* 0x000042000700780c */ /* 0x040fe20003f06270 */
[----:B------:R-:W-:-:S04]  /*0090*/  IMAD.HI R0, R7, 0x3e0f83e1, RZ ;  /* 0x3e0f83e107007827 */ /* 0x000fc800078e02ff */
[----:B--2---:R-:W-:Y:S01]  /*00a0*/  IMAD.WIDE R2, R7, 0x4, R2 ;  /* 0x0000000407027825 */ /* 0x004fe200078e0202 */
[----:B------:R-:W-:-:S04]  /*00b0*/  SHF.R.U32.HI R9, RZ, 0x1f, R0 ;  /* 0x0000001fff097819 */ /* 0x000fc80000011600 */
[CC--:B------:R-:W-:Y:S02]  /*00c0*/  LEA.HI.SX32 R6, R0.reuse, R9.reuse, 0x18 ;  /* 0x0000000900067211 */ /* 0x0c0fe400078fc2ff */
[----:B------:R-:W-:Y:S01]  /*00d0*/  LEA.HI.SX32 R9, R0, R9, 0x16 ;  /* 0x0000000900097211 */ /* 0x000fe200078fb2ff */
[----:B------:R-:W-:Y:S02]  /*00e0*/  HFMA2.MMA R0, -RZ, RZ, 0, 0 ;  /* 0x00000000ff007435 */ /* 0x000fe400000001ff */
[----:B------:R-:W-:-:S04]  /*00f0*/  IMAD R6, R6, -0x420, R7 ;  /* 0xfffffbe006067824 */ /* 0x000fc800078e0207 */
[----:B------:R-:W-:Y:S01]  /*0100*/  IMAD R9, R9, 0x420, R6 ;  /* 0x0000042009097824 */ /* 0x000fe200078e0206 */
[----:B------:R-:W-:-:S03]  /*0110*/  MOV R6, RZ ;  /* 0x000000ff00067202 */ /* 0x000fc60000000f00 */
[----:B----4-:R-:W-:Y:S01]  /*0120*/  IMAD.WIDE R4, R9, 0x4, R4 ;  /* 0x0000000409047825 */ /* 0x010fe200078e0204 */
[----:B------:R-:W2:Y:S04]  /*0130*/  @!P0 LDG.E R0, desc[UR4][R2.64] ;  /* 0x0000000402008981 */ /* 0x000ea8000c1e1900 */
[----:B------:R1:W3:Y:S02]  /*0140*/  @!P0 LDG.E.EL R6, desc[UR4][R4.64] ;  /* 0x0000000404068981 */ /* 0x0002e4000c2e1900 */
[----:B-1----:R-:W-:Y:S01]  /*0150*/  HFMA2.MMA R4, -RZ, RZ, 1.625, 0 ;  /* 0x3e800000ff047435 */ /* 0x002fe200000001ff */
[----:B--2---:R-:W-:-:S04]  /*0160*/  FADD R7, RZ, -R0 ;  /* 0x80000000ff077221 */ /* 0x004fc80000000000 */
[----:B------:R-:W-:Y:S01]  /*0170*/  FMUL R7, R7, 1.4426950216293334961 ;  /* 0x3fb8aa3b07077820 */ /* 0x000fe20000400000 */
[----:B---3--:R-:W-:-:S04]  /*0180*/  FADD R6, RZ, -R6 ;  /* 0x80000006ff067221 */ /* 0x008fc80000000000 */
[----:B------:R-:W-:Y:S01]  /*0190*/  FMUL R8, R6, 1.4426950216293334961 ;  /* 0x3fb8aa3b06087820 */ /* 0x000fe20000400000 */
[----:B------:R-:W-:-:S04]  /*01a0*/  FSETP.GEU.AND P1, PT, R7, -126, PT ;  /* 0xc2fc00000700780b */ /* 0x000fc80003f2e000 */
[----:B------:R-:W-:-:S09]  /*01b0*/  FSETP.GEU.AND P2, PT, R8, -126, PT ;  /* 0xc2fc00000800780b */ /* 0x000fd20003f4e000 */
[----:B------:R-:W-:-:S04]  /*01c0*/  @!P1 FMUL R7, R7, 0.5 ;  /* 0x3f00000007079820 */ /* 0x000fc80000400000 */
[----:B------:R-:W1:Y:S01]  /*01d0*/  MUFU.EX2 R6, R7 ;  /* 0x0000000700067308 */ /* 0x000e620000000800 */
[----:B------:R-:W-:-:S07]  /*01e0*/  @!P2 FMUL R8, R8, 0.5 ;  /* 0x3f0000000808a820 */ /* 0x000fce0000400000 */
[----:B------:R-:W2:Y:S01]  /*01f0*/  MUFU.EX2 R9, R8 ;  /* 0x0000000800097308 */ /* 0x000ea20000000800 */
[----:B-1----:R-:W-:-:S04]  /*0200*/  @!P1 FMUL R6, R6, R6 ;  /* 0x0000000606069220 */ /* 0x002fc80000400000 */
[----:B------:R-:W-:Y:S01]  /*0210*/  FADD R6, R6, 1 ;  /* 0x3f80000006067421 */ /* 0x000fe20000000000 */
[----:B--2---:R-:W-:-:S04]  /*0220*/  @!P2 FMUL R9, R9, R9 ;  /* 0x000000090909a220 */ /* 0x004fc80000400000 */
[----:B------:R-:W-:Y:S01]  /*0230*/  FSETP.GT.AND P1, PT, R6, 8.50705917302346158658e+37, PT ;  /* 0x7e8000000600780b */ /* 0x000fe20003f24000 */
[----:B------:R-:W-:-:S03]  /*0240*/  FADD R9, R9, 1 ;  /* 0x3f80000009097421 */ /* 0x000fc60000000000 */
[----:B------:R-:W-:Y:S02]  /*0250*/  FSEL R5, R4, 1, P1 ;  /* 0x3f80000004057808 */ /* 0x000fe40000800000 */
[----:B------:R-:W-:-:S04]  /*0260*/  FSETP.GT.AND P2, PT, R9, 8.50705917302346158658e+37, PT ;  /* 0x7e8000000900780b */ /* 0x000fc80003f44000 */
[----:B------:R-:W-:-:S03]  /*0270*/  FSEL R4, R4, 1, P2 ;  /* 0x3f80000004047808 */ /* 0x000fc60001000000 */
[----:B------:R-:W-:-:S06]  /*0280*/  @P1 FMUL R6, R6, 0.25 ;  /* 0x3e80000006061820 */ /* 0x000fcc0000400000 */
[----:B------:R-:W1:Y:S01]  /*0290*/  MUFU.RCP R6, R6 ;  /* 0x0000000600067308 */ /* 0x000e620000001000 */
[----:B------:R-:W-:-:S07]  /*02a0*/  @P2 FMUL R9, R9, 0.25 ;  /* 0x3e80000009092820 */ /* 0x000fce0000400000 */
[----:B------:R-:W2:Y:S01]  /*02b0*/  MUFU.RCP R9, R9 ;  /* 0x0000000900097308 */ /* 0x000ea20000001000 */
[----:B-1----:R-:W-:-:S04]  /*02c0*/  FMUL R5, R6, R5 ;  /* 0x0000000506057220 */ /* 0x002fc80000400000 */
[----:B------:R-:W-:Y:S01]  /*02d0*/  FMUL R5, R5, R0 ;  /* 0x0000000005057220 */ /* 0x000fe20000400000 */
[----:B--2---:R-:W-:-:S04]  /*02e0*/  FMUL R4, R9, R4 ;  /* 0x0000000409047220 */ /* 0x004fc80000400000 */
[----:B------:R-:W-:Y:S01]  /*02f0*/  FMUL R5, R5, R4 ;  /* 0x0000000405057220 */ /* 0x000fe20000400000 */
[----:B------:R-:W-:Y:S06]  /*0300*/  @P0 EXIT ;  /* 0x000000000000094d */ /* 0x000fec0003800000 */
[----:B------:R-:W-:Y:S01]  /*0310*/  STG.E desc[UR4][R2.64], R5 ;  /* 0x0000000502007986 */ /* 0x000fe2000c101904 */
[----:B------:R-:W-:Y:S05]  /*0320*/  EXIT ;  /* 0x000000000000794d */ /* 0x000fea0003800000 */
.L_x_0:
[----:B------:R-:W-:-:S00]  /*0330*/  BRA `(.L_x_0) ;  /* 0xfffffffc00fc7947 */ /* 0x000fc0000383ffff */
[----:B------:R-:W-:-:S00]  /*0340*/  NOP ;  /* 0x0000000000007918 */ /* 0x000fc00000000000 */
        /* <DEDUP_REMOVED lines=11> */
.L_x_1:


//--------------------- .nv.constant0.triton_poi_fused_mul_sigmoid_40 --------------------------
	.section	.nv.constant0.triton_poi_fused_mul_sigmoid_40,"a",@progbits
	.sectionflags	@""
	.align	4
.nv.constant0.triton_poi_fused_mul_sigmoid_40:
	.zero		548
